//
// Generated by NVIDIA NVVM Compiler
//
// Compiler Build ID: CL-36424714
// Cuda compilation tools, release 13.0, V13.0.88
// Based on NVVM 20.0.0
//

.version 9.0
.target sm_100
.address_size 64

	// .globl	_Z12helperKernelPcPiil

.visible .entry _Z12helperKernelPcPiil(
	.param .u64 .ptr .align 1 _Z12helperKernelPcPiil_param_0,
	.param .u64 .ptr .align 1 _Z12helperKernelPcPiil_param_1,
	.param .u32 _Z12helperKernelPcPiil_param_2,
	.param .u64 _Z12helperKernelPcPiil_param_3
)
{
	.reg .pred 	%p<14>;
	.reg .b16 	%rs<8>;
	.reg .b32 	%r<78>;
	.reg .b64 	%rd<43>;

	ld.param.u64 	%rd12, [_Z12helperKernelPcPiil_param_0];
	ld.param.u64 	%rd13, [_Z12helperKernelPcPiil_param_1];
	ld.param.u32 	%r32, [_Z12helperKernelPcPiil_param_2];
	ld.param.u64 	%rd11, [_Z12helperKernelPcPiil_param_3];
	cvta.to.global.u64 	%rd1, %rd13;
	cvta.to.global.u64 	%rd2, %rd12;
	mov.u32 	%r33, %ctaid.x;
	mov.u32 	%r1, %ntid.x;
	mul.lo.s32 	%r2, %r33, %r1;
	mov.u32 	%r3, %tid.x;
	add.s32 	%r34, %r3, %r2;
	add.s32 	%r70, %r34, 1;
	setp.gt.s32 	%p1, %r70, %r32;
	@%p1 bra 	$L__BB0_23;
	mov.u32 	%r35, %ctaid.y;
	mov.u32 	%r36, %ntid.y;
	mul.lo.s32 	%r37, %r35, %r36;
	mov.u32 	%r38, %tid.y;
	add.s32 	%r5, %r37, %r38;
	mov.u32 	%r39, %nctaid.y;
	mul.lo.s32 	%r6, %r36, %r39;
	mov.u32 	%r40, %nctaid.x;
	mul.lo.s32 	%r7, %r1, %r40;
	add.s32 	%r41, %r38, %r3;
	add.s32 	%r42, %r41, %r2;
	add.s32 	%r69, %r42, %r37;
	add.s64 	%rd3, %rd2, 1;
$L__BB0_2:
	sub.s32 	%r11, %r32, %r70;
	setp.ge.s32 	%p2, %r5, %r11;
	mov.u32 	%r71, %r69;
	mov.u32 	%r72, %r5;
	@%p2 bra 	$L__BB0_22;
$L__BB0_3:
	add.s32 	%r14, %r72, %r70;
	cvt.s64.s32 	%rd14, %r72;
	add.s64 	%rd4, %rd2, %rd14;
	ld.global.u8 	%rs2, [%rd4];
	cvt.s64.s32 	%rd15, %r70;
	add.s64 	%rd16, %rd4, %rd15;
	ld.global.u8 	%rs3, [%rd16];
	setp.ne.s16 	%p3, %rs2, %rs3;
	@%p3 bra 	$L__BB0_17;
	add.s32 	%r73, %r72, 1;
	mul.lo.s32 	%r51, %r72, %r32;
	add.s32 	%r52, %r51, %r32;
	add.s32 	%r77, %r14, -1;
	cvt.s64.s32 	%rd26, %r52;
	cvt.s64.s32 	%rd27, %r14;
	add.s64 	%rd28, %rd26, %rd27;
	shl.b64 	%rd29, %rd28, 2;
	add.s64 	%rd30, %rd1, %rd29;
	ld.global.u32 	%r53, [%rd30+-4];
	shl.b32 	%r17, %r53, 1;
	add.s32 	%r54, %r51, %r14;
	mul.wide.s32 	%rd31, %r54, 4;
	add.s64 	%rd5, %rd1, %rd31;
	st.global.u32 	[%rd5], %r17;
	max.s32 	%r75, %r71, %r72;
	mov.u32 	%r74, %r72;
$L__BB0_5:
	mov.u32 	%r19, %r73;
	add.s32 	%r55, %r19, -1;
	setp.ge.s32 	%p4, %r55, %r77;
	@%p4 bra 	$L__BB0_8;
	cvt.s64.s32 	%rd32, %r74;
	add.s64 	%rd33, %rd3, %rd32;
	ld.global.u8 	%rs4, [%rd33];
	ld.global.u8 	%rs5, [%rd4];
	setp.ne.s16 	%p5, %rs4, %rs5;
	add.s32 	%r73, %r19, 1;
	add.s32 	%r74, %r74, 1;
	@%p5 bra 	$L__BB0_5;
	add.s32 	%r75, %r73, -2;
$L__BB0_8:
	setp.ge.s32 	%p6, %r75, %r77;
	@%p6 bra 	$L__BB0_12;
	ld.global.u8 	%rs1, [%rd4];
	mov.u32 	%r25, %r77;
$L__BB0_10:
	cvt.s64.s32 	%rd34, %r25;
	add.s64 	%rd35, %rd2, %rd34;
	ld.global.u8 	%rs6, [%rd35];
	setp.eq.s16 	%p7, %rs6, %rs1;
	@%p7 bra 	$L__BB0_15;
	add.s32 	%r25, %r25, -1;
	setp.lt.s32 	%p8, %r75, %r25;
	mov.u32 	%r77, %r75;
	@%p8 bra 	$L__BB0_10;
$L__BB0_12:
	sub.s32 	%r56, %r19, %r77;
	setp.ne.s32 	%p9, %r56, 0;
	@%p9 bra 	$L__BB0_14;
$L__BB0_13:
	add.s32 	%r64, %r17, 1;
	st.global.u32 	[%rd5], %r64;
	bra.uni 	$L__BB0_18;
$L__BB0_14:
	add.s32 	%r57, %r17, 2;
	st.global.u32 	[%rd5], %r57;
	bra.uni 	$L__BB0_18;
$L__BB0_15:
	sub.s32 	%r58, %r19, %r25;
	setp.eq.s32 	%p10, %r58, 0;
	@%p10 bra 	$L__BB0_13;
	add.s32 	%r59, %r75, 2;
	mad.lo.s32 	%r60, %r59, %r32, %r25;
	add.s32 	%r61, %r60, -1;
	mul.wide.s32 	%rd36, %r61, 4;
	add.s64 	%rd37, %rd1, %rd36;
	ld.global.u32 	%r62, [%rd37];
	sub.s32 	%r63, %r17, %r62;
	st.global.u32 	[%rd5], %r63;
	bra.uni 	$L__BB0_18;
$L__BB0_17:
	mul.lo.s32 	%r43, %r72, %r32;
	cvt.s64.s32 	%rd17, %r43;
	cvt.s64.s32 	%rd18, %r14;
	add.s64 	%rd19, %rd18, %rd17;
	shl.b64 	%rd20, %rd19, 2;
	add.s64 	%rd21, %rd1, %rd20;
	ld.global.u32 	%r44, [%rd21+-4];
	add.s32 	%r45, %r43, %r14;
	add.s32 	%r46, %r45, %r32;
	mul.wide.s32 	%rd22, %r46, 4;
	add.s64 	%rd23, %rd1, %rd22;
	ld.global.u32 	%r47, [%rd23];
	add.s32 	%r48, %r47, %r44;
	ld.global.u32 	%r49, [%rd23+-4];
	sub.s32 	%r50, %r48, %r49;
	mul.wide.s32 	%rd24, %r45, 4;
	add.s64 	%rd25, %rd1, %rd24;
	st.global.u32 	[%rd25], %r50;
$L__BB0_18:
	mad.lo.s32 	%r65, %r72, %r32, %r14;
	mul.wide.s32 	%rd38, %r65, 4;
	add.s64 	%rd6, %rd1, %rd38;
	ld.global.s32 	%rd39, [%rd6];
	add.s64 	%rd7, %rd11, %rd39;
	or.b64  	%rd40, %rd7, %rd11;
	and.b64  	%rd41, %rd40, -4294967296;
	setp.ne.s64 	%p11, %rd41, 0;
	@%p11 bra 	$L__BB0_20;
	cvt.u32.u64 	%r66, %rd11;
	cvt.u32.u64 	%r67, %rd7;
	rem.u32 	%r68, %r67, %r66;
	cvt.u64.u32 	%rd42, %r68;
	bra.uni 	$L__BB0_21;
$L__BB0_20:
	rem.s64 	%rd42, %rd7, %rd11;
$L__BB0_21:
	st.global.u32 	[%rd6], %rd42;
	add.s32 	%r72, %r72, %r6;
	setp.lt.s32 	%p12, %r72, %r11;
	add.s32 	%r71, %r71, %r6;
	@%p12 bra 	$L__BB0_3;
$L__BB0_22:
	add.s32 	%r70, %r70, %r7;
	setp.le.s32 	%p13, %r70, %r32;
	add.s32 	%r69, %r69, %r7;
	@%p13 bra 	$L__BB0_2;
$L__BB0_23:
	ret;

}


// ===== COMPILED SASS (sm_100) =====

	.target	sm_100

	.elftype	@"ET_EXEC"


//--------------------- .note.nv.tkinfo           --------------------------
	.section	.note.nv.tkinfo,"",@"SHT_NOTE"
	.sectionflags	@"SHF_NOTE_NV_TKINFO"
	.tkinfo
        /*0018*/ 	.word	0x00000002
        /*0030*/ 	.string	""
        /*0030*/ 	.string	"ptxas"
        /*0030*/ 	.string	"Cuda compilation tools, release 13.0, V13.0.88"
        /*0030*/ 	.string	"Build cuda_13.0.r13.0/compiler.36424714_0"
        /*0030*/ 	.string	"-arch sm_100 -m 64 "



//--------------------- .note.nv.cuinfo           --------------------------
	.section	.note.nv.cuinfo,"",@"SHT_NOTE"
	.sectionflags	@"SHF_NOTE_NV_CUINFO"
        /*0018*/ 	.short	0x0002
        /*001a*/ 	.short	0x0064
        /*001c*/ 	.short	0x0082
	.zero		2


//--------------------- .nv.info                  --------------------------
	.section	.nv.info,"",@"SHT_CUDA_INFO"
	.align	4


	//----- nvinfo : EIATTR_REGCOUNT
	.align		4
        /*0000*/ 	.byte	0x04, 0x2f
        /*0002*/ 	.short	(.L_1 - .L_0)
	.align		4
.L_0:
        /*0004*/ 	.word	index@(_Z12helperKernelPcPiil)
        /*0008*/ 	.word	0x0000001a


	//----- nvinfo : EIATTR_FRAME_SIZE
	.align		4
.L_1:
        /*000c*/ 	.byte	0x04, 0x11
        /*000e*/ 	.short	(.L_3 - .L_2)
	.align		4
.L_2:
        /*0010*/ 	.word	index@($__internal_0_$__cuda_sm20_rem_s64)
        /*0014*/ 	.word	0x00000000


	//----- nvinfo : EIATTR_FRAME_SIZE
	.align		4
.L_3:
        /*0018*/ 	.byte	0x04, 0x11
        /*001a*/ 	.short	(.L_5 - .L_4)
	.align		4
.L_4:
        /*001c*/ 	.word	index@(_Z12helperKernelPcPiil)
        /*0020*/ 	.word	0x00000000


	//----- nvinfo : EIATTR_MIN_STACK_SIZE
	.align		4
.L_5:
        /*0024*/ 	.byte	0x04, 0x12
        /*0026*/ 	.short	(.L_7 - .L_6)
	.align		4
.L_6:
        /*0028*/ 	.word	index@(_Z12helperKernelPcPiil)
        /*002c*/ 	.word	0x00000000
.L_7:


//--------------------- .nv.compat                --------------------------
	.section	.nv.compat,"",@"SHT_CUDA_COMPAT_INFO"
	.align	4
        /*0000*/ 	.byte	0x02, 0x09, 0x00, 0x00, 0x02, 0x02, 0x01, 0x00, 0x02, 0x05, 0x05, 0x00, 0x03, 0x07, 0x01, 0x01
        /*0010*/ 	.byte	0x02, 0x03, 0x00, 0x00, 0x02, 0x06, 0x01, 0x00, 0x04, 0x0b, 0x08, 0x00, 0x09, 0x00, 0x00, 0x00
        /*0020*/ 	.byte	0x00, 0x00, 0x00, 0x00


//--------------------- .nv.info._Z12helperKernelPcPiil --------------------------
	.section	.nv.info._Z12helperKernelPcPiil,"",@"SHT_CUDA_INFO"
	.sectionflags	@""
	.align	4


	//----- nvinfo : EIATTR_CUDA_API_VERSION
	.align		4
        /*0000*/ 	.byte	0x04, 0x37
        /*0002*/ 	.short	(.L_9 - .L_8)
.L_8:
        /*0004*/ 	.word	0x00000082


	//----- nvinfo : EIATTR_KPARAM_INFO
	.align		4
.L_9:
        /*0008*/ 	.byte	0x04, 0x17
        /*000a*/ 	.short	(.L_11 - .L_10)
.L_10:
        /*000c*/ 	.word	0x00000000
        /*0010*/ 	.short	0x0003
        /*0012*/ 	.short	0x0018
        /*0014*/ 	.byte	0x00, 0xf0, 0x21, 0x00


	//----- nvinfo : EIATTR_KPARAM_INFO
	.align		4
.L_11:
        /*0018*/ 	.byte	0x04, 0x17
        /*001a*/ 	.short	(.L_13 - .L_12)
.L_12:
        /*001c*/ 	.word	0x00000000
        /*0020*/ 	.short	0x0002
        /*0022*/ 	.short	0x0010
        /*0024*/ 	.byte	0x00, 0xf0, 0x11, 0x00


	//----- nvinfo : EIATTR_KPARAM_INFO
	.align		4
.L_13:
        /*0028*/ 	.byte	0x04, 0x17
        /*002a*/ 	.short	(.L_15 - .L_14)
.L_14:
        /*002c*/ 	.word	0x00000000
        /*0030*/ 	.short	0x0001
        /*0032*/ 	.short	0x0008
        /*0034*/ 	.byte	0x00, 0xf5, 0x21, 0x00


	//----- nvinfo : EIATTR_KPARAM_INFO
	.align		4
.L_15:
        /*0038*/ 	.byte	0x04, 0x17
        /*003a*/ 	.short	(.L_17 - .L_16)
.L_16:
        /*003c*/ 	.word	0x00000000
        /*0040*/ 	.short	0x0000
        /*0042*/ 	.short	0x0000
        /*0044*/ 	.byte	0x00, 0xf5, 0x21, 0x00


	//----- nvinfo : EIATTR_SPARSE_MMA_MASK
	.align		4
.L_17:
        /*0048*/ 	.byte	0x03, 0x50
        /*004a*/ 	.short	0x0000


	//----- nvinfo : EIATTR_MAXREG_COUNT
	.align		4
        /*004c*/ 	.byte	0x03, 0x1b
        /*004e*/ 	.short	0x00ff


	//----- nvinfo : EIATTR_MERCURY_ISA_VERSION
	.align		4
        /*0050*/ 	.byte	0x03, 0x5f
        /*0052*/ 	.short	0x0101


	//----- nvinfo : EIATTR_VRC_CTA_INIT_COUNT
	.align		4
        /*0054*/ 	.byte	0x02, 0x4a
	.zero		1
	.zero		1


	//----- nvinfo : EIATTR_EXIT_INSTR_OFFSETS
	.align		4
        /*0058*/ 	.byte	0x04, 0x1c
        /*005a*/ 	.short	(.L_19 - .L_18)


	//   ....[0]....
.L_18:
        /*005c*/ 	.word	0x00000080


	//   ....[1]....
        /*0060*/ 	.word	0x00000ab0


	//----- nvinfo : EIATTR_CRS_STACK_SIZE
	.align		4
.L_19:
        /*0064*/ 	.byte	0x04, 0x1e
        /*0066*/ 	.short	(.L_21 - .L_20)
.L_20:
        /*0068*/ 	.word	0x00000000


	//----- nvinfo : EIATTR_CBANK_PARAM_SIZE
	.align		4
.L_21:
        /*006c*/ 	.byte	0x03, 0x19
        /*006e*/ 	.short	0x0020


	//----- nvinfo : EIATTR_PARAM_CBANK
	.align		4
        /*0070*/ 	.byte	0x04, 0x0a
        /*0072*/ 	.short	(.L_23 - .L_22)
	.align		4
.L_22:
        /*0074*/ 	.word	index@(.nv.constant0._Z12helperKernelPcPiil)
        /*0078*/ 	.short	0x0380
        /*007a*/ 	.short	0x0020


	//----- nvinfo : EIATTR_SW_WAR
	.align		4
.L_23:
        /*007c*/ 	.byte	0x04, 0x36
        /*007e*/ 	.short	(.L_25 - .L_24)
.L_24:
        /*0080*/ 	.word	0x00000008
.L_25:


//--------------------- .nv.callgraph             --------------------------
	.section	.nv.callgraph,"",@"SHT_CUDA_CALLGRAPH"
	.align	4
	.sectionentsize	8
	.align		4
        /*0000*/ 	.word	0x00000000
	.align		4
        /*0004*/ 	.word	0xffffffff
	.align		4
        /*0008*/ 	.word	0x00000000
	.align		4
        /*000c*/ 	.word	0xfffffffe
	.align		4
        /*0010*/ 	.word	0x00000000
	.align		4
        /*0014*/ 	.word	0xfffffffd
	.align		4
        /*0018*/ 	.word	0x00000000
	.align		4
        /*001c*/ 	.word	0xfffffffc


//--------------------- .text._Z12helperKernelPcPiil --------------------------
	.section	.text._Z12helperKernelPcPiil,"ax",@progbits
	.align	128
        .global         _Z12helperKernelPcPiil
        .type           _Z12helperKernelPcPiil,@function
        .size           _Z12helperKernelPcPiil,(.L_x_18 - _Z12helperKernelPcPiil)
        .other          _Z12helperKernelPcPiil,@"STO_CUDA_ENTRY STV_DEFAULT"
_Z12helperKernelPcPiil:
.text._Z12helperKernelPcPiil:
[----:B------:R-:W-:Y:S01]  /*0000*/  LDC R1, c[0x0][0x37c] ;  /* 0x0000df00ff017b82 */ /* 0x000fe20000000800 */
[----:B------:R-:W0:Y:S07]  /*0010*/  S2R R7, SR_TID.X ;  /* 0x0000000000077919 */ /* 0x000e2e0000002100 */
[----:B------:R-:W1:Y:S01]  /*0020*/  S2UR UR4, SR_CTAID.X ;  /* 0x00000000000479c3 */ /* 0x000e620000002500 */
[----:B------:R-:W2:Y:S07]  /*0030*/  LDCU UR5, c[0x0][0x390] ;  /* 0x00007200ff0577ac */ /* 0x000eae0008000800 */
[----:B------:R-:W1:Y:S02]  /*0040*/  LDC R9, c[0x0][0x360] ;  /* 0x0000d800ff097b82 */ /* 0x000e640000000800 */
[----:B-1----:R-:W-:-:S05]  /*0050*/  IMAD R0, R9, UR4, RZ ;  /* 0x0000000409007c24 */ /* 0x002fca000f8e02ff */
[----:B0-----:R-:W-:-:S04]  /*0060*/  IADD3 R2, PT, PT, R7, 0x1, R0 ;  /* 0x0000000107027810 */ /* 0x001fc80007ffe000 */
[----:B--2---:R-:W-:-:S13]  /*0070*/  ISETP.GT.AND P0, PT, R2, UR5, PT ;  /* 0x0000000502007c0c */ /* 0x004fda000bf04270 */
[----:B------:R-:W-:Y:S05]  /*0080*/  @P0 EXIT ;  /* 0x000000000000094d */ /* 0x000fea0003800000 */
[----:B------:R-:W0:Y:S01]  /*0090*/  S2R R3, SR_TID.Y ;  /* 0x0000000000037919 */ /* 0x000e220000002200 */
[----:B------:R-:W1:Y:S01]  /*00a0*/  S2UR UR4, SR_CTAID.Y ;  /* 0x00000000000479c3 */ /* 0x000e620000002600 */
[----:B------:R-:W2:Y:S01]  /*00b0*/  LDCU.64 UR8, c[0x0][0x358] ;  /* 0x00006b00ff0877ac */ /* 0x000ea20008000a00 */
[----:B------:R-:W3:Y:S06]  /*00c0*/  LDCU.64 UR10, c[0x0][0x380] ;  /* 0x00007000ff0a77ac */ /* 0x000eec0008000a00 */
[----:B------:R-:W1:Y:S01]  /*00d0*/  LDC R8, c[0x0][0x364] ;  /* 0x0000d900ff087b82 */ /* 0x000e620000000800 */
[----:B------:R-:W4:Y:S01]  /*00e0*/  LDCU UR5, c[0x0][0x374] ;  /* 0x00006e80ff0577ac */ /* 0x000f220008000800 */
[----:B------:R-:W5:Y:S01]  /*00f0*/  LDCU UR6, c[0x0][0x370] ;  /* 0x00006e00ff0677ac */ /* 0x000f620008000800 */
[----:B0-----:R-:W-:Y:S01]  /*0100*/  IADD3 R7, PT, PT, R0, R3, R7 ;  /* 0x0000000300077210 */ /* 0x001fe20007ffe007 */
[----:B-1----:R-:W-:-:S02]  /*0110*/  IMAD R6, R8, UR4, R3 ;  /* 0x0000000408067c24 */ /* 0x002fc4000f8e0203 */
[----:B------:R-:W-:Y:S02]  /*0120*/  IMAD.MOV.U32 R0, RZ, RZ, R2 ;  /* 0x000000ffff007224 */ /* 0x000fe400078e0002 */
[C---:B------:R-:W-:Y:S02]  /*0130*/  IMAD R7, R8.reuse, UR4, R7 ;  /* 0x0000000408077c24 */ /* 0x040fe4000f8e0207 */
[----:B----4-:R-:W-:Y:S02]  /*0140*/  IMAD R8, R8, UR5, RZ ;  /* 0x0000000508087c24 */ /* 0x010fe4000f8e02ff */
[----:B--23-5:R-:W-:-:S07]  /*0150*/  IMAD R9, R9, UR6, RZ ;  /* 0x0000000609097c24 */ /* 0x02cfce000f8e02ff */
.L_x_16:
[----:B------:R-:W0:Y:S01]  /*0160*/  LDCU UR4, c[0x0][0x390] ;  /* 0x00007200ff0477ac */ /* 0x000e220008000800 */
[----:B------:R-:W-:Y:S01]  /*0170*/  BSSY.RECONVERGENT B0, `(.L_x_0) ;  /* 0x000008e000007945 */ /* 0x000fe20003800200 */
[----:B0-----:R-:W-:-:S04]  /*0180*/  IADD3 R11, PT, PT, -R0, UR4, RZ ;  /* 0x00000004000b7c10 */ /* 0x001fc8000fffe1ff */
[----:B------:R-:W-:-:S13]  /*0190*/  ISETP.GE.AND P0, PT, R6, R11, PT ;  /* 0x0000000b0600720c */ /* 0x000fda0003f06270 */
[----:B------:R-:W-:Y:S05]  /*01a0*/  @P0 BRA `(.L_x_1) ;  /* 0x0000000800280947 */ /* 0x000fea0003800000 */
[----:B------:R-:W-:Y:S02]  /*01b0*/  IMAD.MOV.U32 R13, RZ, RZ, R7 ;  /* 0x000000ffff0d7224 */ /* 0x000fe400078e0007 */
[----:B------:R-:W-:-:S07]  /*01c0*/  IMAD.MOV.U32 R10, RZ, RZ, R6 ;  /* 0x000000ffff0a7224 */ /* 0x000fce00078e0006 */
.L_x_15:
[----:B------:R-:W0:Y:S02]  /*01d0*/  LDCU.64 UR4, c[0x0][0x380] ;  /* 0x00007000ff0477ac */ /* 0x000e240008000a00 */
[----:B0-----:R-:W-:-:S04]  /*01e0*/  IADD3 R14, P0, PT, R10, UR4, RZ ;  /* 0x000000040a0e7c10 */ /* 0x001fc8000ff1e0ff */
[----:B------:R-:W-:Y:S02]  /*01f0*/  LEA.HI.X.SX32 R15, R10, UR5, 0x1, P0 ;  /* 0x000000050a0f7c11 */ /* 0x000fe400080f0eff */
[----:B------:R-:W-:-:S03]  /*0200*/  IADD3 R2, P0, PT, R0, R14, RZ ;  /* 0x0000000e00027210 */ /* 0x000fc60007f1e0ff */
[----:B------:R-:W2:Y:S01]  /*0210*/  LDG.E.U8 R4, desc[UR8][R14.64] ;  /* 0x000000080e047981 */ /* 0x000ea2000c1e1100 */
[----:B------:R-:W-:-:S06]  /*0220*/  LEA.HI.X.SX32 R3, R0, R15, 0x1, P0 ;  /* 0x0000000f00037211 */ /* 0x000fcc00000f0eff */
[----:B------:R-:W2:Y:S01]  /*0230*/  LDG.E.U8 R3, desc[UR8][R2.64] ;  /* 0x0000000802037981 */ /* 0x000ea2000c1e1100 */
[----:B------:R-:W-:Y:S01]  /*0240*/  BSSY.RECONVERGENT B1, `(.L_x_2) ;  /* 0x000005a000017945 */ /* 0x000fe20003800200 */
[----:B------:R-:W-:Y:S02]  /*0250*/  IADD3 R5, PT, PT, R10, R0, RZ ;  /* 0x000000000a057210 */ /* 0x000fe40007ffe0ff */
[----:B--2---:R-:W-:-:S13]  /*0260*/  ISETP.NE.AND P0, PT, R4, R3, PT ;  /* 0x000000030400720c */ /* 0x004fda0003f05270 */
[----:B------:R-:W-:Y:S05]  /*0270*/  @P0 BRA `(.L_x_3) ;  /* 0x0000000400100947 */ /* 0x000fea0003800000 */
[----:B------:R-:W0:Y:S01]  /*0280*/  LDC R19, c[0x0][0x390] ;  /* 0x0000e400ff137b82 */ /* 0x000e220000000800 */
[----:B------:R-:W1:Y:S01]  /*0290*/  LDCU.64 UR4, c[0x0][0x388] ;  /* 0x00007100ff0477ac */ /* 0x000e620008000a00 */
[----:B------:R-:W-:Y:S01]  /*02a0*/  SHF.R.S32.HI R3, RZ, 0x1f, R5 ;  /* 0x0000001fff037819 */ /* 0x000fe20000011405 */
[----:B0-----:R-:W-:-:S05]  /*02b0*/  IMAD R2, R10, R19, R19 ;  /* 0x000000130a027224 */ /* 0x001fca00078e0213 */
[----:B------:R-:W-:-:S04]  /*02c0*/  IADD3 R4, P0, PT, R5, R2, RZ ;  /* 0x0000000205047210 */ /* 0x000fc80007f1e0ff */
[----:B------:R-:W-:Y:S02]  /*02d0*/  LEA.HI.X.SX32 R3, R2, R3, 0x1, P0 ;  /* 0x0000000302037211 */ /* 0x000fe400000f0eff */
[----:B-1----:R-:W-:-:S04]  /*02e0*/  LEA R16, P0, R4, UR4, 0x2 ;  /* 0x0000000404107c11 */ /* 0x002fc8000f8010ff */
[----:B------:R-:W-:Y:S02]  /*02f0*/  LEA.HI.X R17, R4, UR5, R3, 0x2, P0 ;  /* 0x0000000504117c11 */ /* 0x000fe400080f1403 */
[----:B------:R-:W0:Y:S03]  /*0300*/  LDC.64 R2, c[0x0][0x388] ;  /* 0x0000e200ff027b82 */ /* 0x000e260000000a00 */
[----:B------:R-:W2:Y:S01]  /*0310*/  LDG.E R16, desc[UR8][R16.64+-0x4] ;  /* 0xfffffc0810107981 */ /* 0x000ea2000c1e1900 */
[C---:B------:R-:W-:Y:S01]  /*0320*/  IMAD R19, R10.reuse, R19, R5 ;  /* 0x000000130a137224 */ /* 0x040fe200078e0205 */
[----:B------:R-:W-:Y:S01]  /*0330*/  BSSY.RECONVERGENT B2, `(.L_x_4) ;  /* 0x0000015000027945 */ /* 0x000fe20003800200 */
[C---:B------:R-:W-:Y:S01]  /*0340*/  VIADD R12, R10.reuse, 0x1 ;  /* 0x000000010a0c7836 */ /* 0x040fe20000000000 */
[----:B------:R-:W-:Y:S01]  /*0350*/  VIMNMX R4, PT, PT, R10, R13, !PT ;  /* 0x0000000d0a047248 */ /* 0x000fe20007fe0100 */
[----:B------:R-:W-:Y:S01]  /*0360*/  VIADD R21, R5, 0xffffffff ;  /* 0xffffffff05157836 */ /* 0x000fe20000000000 */
[----:B------:R-:W-:Y:S01]  /*0370*/  MOV R18, R10 ;  /* 0x0000000a00127202 */ /* 0x000fe20000000f00 */
[----:B0-----:R-:W-:-:S04]  /*0380*/  IMAD.WIDE R2, R19, 0x4, R2 ;  /* 0x0000000413027825 */ /* 0x001fc800078e0202 */
[----:B--2---:R-:W-:-:S05]  /*0390*/  IMAD.SHL.U32 R19, R16, 0x2, RZ ;  /* 0x0000000210137824 */ /* 0x004fca00078e00ff */
[----:B------:R0:W-:Y:S02]  /*03a0*/  STG.E desc[UR8][R2.64], R19 ;  /* 0x0000001302007986 */ /* 0x0001e4000c101908 */
.L_x_6:
[----:B------:R-:W-:Y:S02]  /*03b0*/  VIADD R16, R12, 0xffffffff ;  /* 0xffffffff0c107836 */ /* 0x000fe40000000000 */
[----:B------:R-:W-:-:S03]  /*03c0*/  IMAD.MOV.U32 R20, RZ, RZ, R12 ;  /* 0x000000ffff147224 */ /* 0x000fc600078e000c */
[----:B------:R-:W-:-:S13]  /*03d0*/  ISETP.GE.AND P0, PT, R16, R21, PT ;  /* 0x000000151000720c */ /* 0x000fda0003f06270 */
[----:B------:R-:W-:Y:S05]  /*03e0*/  @P0 BRA `(.L_x_5) ;  /* 0x0000000000240947 */ /* 0x000fea0003800000 */
[C---:B------:R-:W-:Y:S01]  /*03f0*/  IADD3.X R16, P0, PT, R18.reuse, UR10, RZ, PT, !PT ;  /* 0x0000000a12107c10 */ /* 0x040fe2000bf1e4ff */
[----:B------:R-:W2:Y:S03]  /*0400*/  LDG.E.U8 R23, desc[UR8][R14.64] ;  /* 0x000000080e177981 */ /* 0x000ea6000c1e1100 */
[----:B------:R-:W-:-:S05]  /*0410*/  LEA.HI.X.SX32 R17, R18, UR11, 0x1, P0 ;  /* 0x0000000b12117c11 */ /* 0x000fca00080f0eff */
[----:B------:R-:W2:Y:S01]  /*0420*/  LDG.E.U8 R16, desc[UR8][R16.64] ;  /* 0x0000000810107981 */ /* 0x000ea2000c1e1100 */
[----:B------:R-:W-:Y:S01]  /*0430*/  VIADD R12, R12, 0x1 ;  /* 0x000000010c0c7836 */ /* 0x000fe20000000000 */
[----:B------:R-:W-:Y:S02]  /*0440*/  IADD3 R18, PT, PT, R18, 0x1, RZ ;  /* 0x0000000112127810 */ /* 0x000fe40007ffe0ff */
[----:B--2---:R-:W-:-:S13]  /*0450*/  ISETP.NE.AND P0, PT, R16, R23, PT ;  /* 0x000000171000720c */ /* 0x004fda0003f05270 */
[----:B------:R-:W-:Y:S05]  /*0460*/  @P0 BRA `(.L_x_6) ;  /* 0xfffffffc00d00947 */ /* 0x000fea000383ffff */
[----:B------:R-:W-:-:S07]  /*0470*/  VIADD R4, R12, 0xfffffffe ;  /* 0xfffffffe0c047836 */ /* 0x000fce0000000000 */
.L_x_5:
[----:B------:R-:W-:Y:S05]  /*0480*/  BSYNC.RECONVERGENT B2 ;  /* 0x0000000000027941 */ /* 0x000fea0003800200 */
.L_x_4:
[----:B------:R-:W-:-:S13]  /*0490*/  ISETP.GE.AND P0, PT, R4, R21, PT ;  /* 0x000000150400720c */ /* 0x000fda0003f06270 */
[----:B------:R-:W-:Y:S05]  /*04a0*/  @P0 BRA `(.L_x_7) ;  /* 0x00000000002c0947 */ /* 0x000fea0003800000 */
[----:B------:R1:W5:Y:S02]  /*04b0*/  LDG.E.U8 R17, desc[UR8][R14.64] ;  /* 0x000000080e117981 */ /* 0x000364000c1e1100 */
.L_x_9:
[----:B------:R-:W1:Y:S02]  /*04c0*/  LDCU.64 UR4, c[0x0][0x380] ;  /* 0x00007000ff0477ac */ /* 0x000e640008000a00 */
[----:B-1----:R-:W-:-:S04]  /*04d0*/  IADD3 R14, P0, PT, R21, UR4, RZ ;  /* 0x00000004150e7c10 */ /* 0x002fc8000ff1e0ff */
[----:B------:R-:W-:-:S05]  /*04e0*/  LEA.HI.X.SX32 R15, R21, UR5, 0x1, P0 ;  /* 0x00000005150f7c11 */ /* 0x000fca00080f0eff */
[----:B------:R-:W2:Y:S02]  /*04f0*/  LDG.E.U8 R14, desc[UR8][R14.64] ;  /* 0x000000080e0e7981 */ /* 0x000ea4000c1e1100 */
[----:B--2--5:R-:W-:-:S13]  /*0500*/  ISETP.NE.AND P0, PT, R14, R17, PT ;  /* 0x000000110e00720c */ /* 0x024fda0003f05270 */
[----:B------:R-:W-:Y:S05]  /*0510*/  @!P0 BRA `(.L_x_8) ;  /* 0x0000000000288947 */ /* 0x000fea0003800000 */
[----:B------:R-:W-:-:S05]  /*0520*/  VIADD R21, R21, 0xffffffff ;  /* 0xffffffff15157836 */ /* 0x000fca0000000000 */
[----:B------:R-:W-:-:S13]  /*0530*/  ISETP.GE.AND P0, PT, R4, R21, PT ;  /* 0x000000150400720c */ /* 0x000fda0003f06270 */
[----:B------:R-:W-:Y:S05]  /*0540*/  @!P0 BRA `(.L_x_9) ;  /* 0xfffffffc00dc8947 */ /* 0x000fea000383ffff */
[----:B------:R-:W-:-:S07]  /*0550*/  IMAD.MOV.U32 R21, RZ, RZ, R4 ;  /* 0x000000ffff157224 */ /* 0x000fce00078e0004 */
.L_x_7:
[----:B------:R-:W-:-:S04]  /*0560*/  IADD3 R21, PT, PT, -R21, R20, RZ ;  /* 0x0000001415157210 */ /* 0x000fc80007ffe1ff */
[----:B------:R-:W-:-:S13]  /*0570*/  ISETP.NE.AND P0, PT, R21, RZ, PT ;  /* 0x000000ff1500720c */ /* 0x000fda0003f05270 */
[----:B------:R-:W-:Y:S05]  /*0580*/  @!P0 BRA `(.L_x_10) ;  /* 0x0000000000408947 */ /* 0x000fea0003800000 */
[----:B0-----:R-:W-:-:S05]  /*0590*/  VIADD R19, R19, 0x2 ;  /* 0x0000000213137836 */ /* 0x001fca0000000000 */
[----:B------:R3:W-:Y:S01]  /*05a0*/  STG.E desc[UR8][R2.64], R19 ;  /* 0x0000001302007986 */ /* 0x0007e2000c101908 */
[----:B------:R-:W-:Y:S05]  /*05b0*/  BRA `(.L_x_11) ;  /* 0x0000000000887947 */ /* 0x000fea0003800000 */
.L_x_8:
[----:B------:R-:W-:-:S05]  /*05c0*/  IMAD.IADD R12, R20, 0x1, -R21 ;  /* 0x00000001140c7824 */ /* 0x000fca00078e0a15 */
[----:B------:R-:W-:-:S13]  /*05d0*/  ISETP.NE.AND P0, PT, R12, RZ, PT ;  /* 0x000000ff0c00720c */ /* 0x000fda0003f05270 */
[----:B------:R-:W-:Y:S05]  /*05e0*/  @!P0 BRA `(.L_x_10) ;  /* 0x0000000000288947 */ /* 0x000fea0003800000 */
[----:B------:R-:W1:Y:S01]  /*05f0*/  LDCU UR4, c[0x0][0x390] ;  /* 0x00007200ff0477ac */ /* 0x000e620008000800 */
[----:B------:R-:W2:Y:S01]  /*0600*/  LDC.64 R14, c[0x0][0x388] ;  /* 0x0000e200ff0e7b82 */ /* 0x000ea20000000a00 */
[----:B------:R-:W-:-:S04]  /*0610*/  VIADD R4, R4, 0x2 ;  /* 0x0000000204047836 */ /* 0x000fc80000000000 */
[----:B-1----:R-:W-:-:S05]  /*0620*/  IMAD R4, R4, UR4, R21 ;  /* 0x0000000404047c24 */ /* 0x002fca000f8e0215 */
[----:B------:R-:W-:-:S05]  /*0630*/  IADD3 R17, PT, PT, R4, -0x1, RZ ;  /* 0xffffffff04117810 */ /* 0x000fca0007ffe0ff */
[----:B--2---:R-:W-:-:S06]  /*0640*/  IMAD.WIDE R14, R17, 0x4, R14 ;  /* 0x00000004110e7825 */ /* 0x004fcc00078e020e */
[----:B------:R-:W0:Y:S02]  /*0650*/  LDG.E R14, desc[UR8][R14.64] ;  /* 0x000000080e0e7981 */ /* 0x000e24000c1e1900 */
[----:B0-----:R-:W-:-:S05]  /*0660*/  IMAD.IADD R19, R19, 0x1, -R14 ;  /* 0x0000000113137824 */ /* 0x001fca00078e0a0e */
[----:B------:R1:W-:Y:S01]  /*0670*/  STG.E desc[UR8][R2.64], R19 ;  /* 0x0000001302007986 */ /* 0x0003e2000c101908 */
[----:B------:R-:W-:Y:S05]  /*0680*/  BRA `(.L_x_11) ;  /* 0x0000000000547947 */ /* 0x000fea0003800000 */
.L_x_10:
[----:B0-----:R-:W-:-:S05]  /*0690*/  VIADD R19, R19, 0x1 ;  /* 0x0000000113137836 */ /* 0x001fca0000000000 */
[----:B------:R2:W-:Y:S01]  /*06a0*/  STG.E desc[UR8][R2.64], R19 ;  /* 0x0000001302007986 */ /* 0x0005e2000c101908 */
[----:B------:R-:W-:Y:S05]  /*06b0*/  BRA `(.L_x_11) ;  /* 0x0000000000487947 */ /* 0x000fea0003800000 */
.L_x_3:
[----:B------:R-:W0:Y:S01]  /*06c0*/  LDCU UR4, c[0x0][0x390] ;  /* 0x00007200ff0477ac */ /* 0x000e220008000800 */
[----:B------:R-:W1:Y:S01]  /*06d0*/  LDC.64 R2, c[0x0][0x388] ;  /* 0x0000e200ff027b82 */ /* 0x000e620000000a00 */
[----:B------:R-:W2:Y:S01]  /*06e0*/  LDCU.64 UR6, c[0x0][0x388] ;  /* 0x00007100ff0677ac */ /* 0x000ea20008000a00 */
[----:B0-----:R-:W-:-:S04]  /*06f0*/  IMAD R4, R10, UR4, RZ ;  /* 0x000000040a047c24 */ /* 0x001fc8000f8e02ff */
[C-C-:B------:R-:W-:Y:S01]  /*0700*/  IMAD.IADD R19, R5.reuse, 0x1, R4.reuse ;  /* 0x0000000105137824 */ /* 0x140fe200078e0204 */
[----:B------:R-:W-:Y:S02]  /*0710*/  SHF.R.S32.HI R12, RZ, 0x1f, R4 ;  /* 0x0000001fff0c7819 */ /* 0x000fe40000011404 */
[----:B------:R-:W-:Y:S02]  /*0720*/  IADD3 R4, P0, PT, R5, R4, RZ ;  /* 0x0000000405047210 */ /* 0x000fe40007f1e0ff */
[----:B------:R-:W-:Y:S02]  /*0730*/  IADD3 R17, PT, PT, R19, UR4, RZ ;  /* 0x0000000413117c10 */ /* 0x000fe4000fffe0ff */
[----:B------:R-:W-:Y:S02]  /*0740*/  LEA.HI.X.SX32 R15, R5, R12, 0x1, P0 ;  /* 0x0000000c050f7211 */ /* 0x000fe400000f0eff */
[----:B--2---:R-:W-:Y:S01]  /*0750*/  LEA R14, P0, R4, UR6, 0x2 ;  /* 0x00000006040e7c11 */ /* 0x004fe2000f8010ff */
[----:B-1----:R-:W-:-:S03]  /*0760*/  IMAD.WIDE R16, R17, 0x4, R2 ;  /* 0x0000000411107825 */ /* 0x002fc600078e0202 */
[----:B------:R-:W-:Y:S02]  /*0770*/  LEA.HI.X R15, R4, UR7, R15, 0x2, P0 ;  /* 0x00000007040f7c11 */ /* 0x000fe400080f140f */
[----:B------:R-:W2:Y:S04]  /*0780*/  LDG.E R21, desc[UR8][R16.64] ;  /* 0x0000000810157981 */ /* 0x000ea8000c1e1900 */
[----:B------:R-:W2:Y:S04]  /*0790*/  LDG.E R4, desc[UR8][R16.64+-0x4] ;  /* 0xfffffc0810047981 */ /* 0x000ea8000c1e1900 */
[----:B------:R-:W2:Y:S01]  /*07a0*/  LDG.E R14, desc[UR8][R14.64+-0x4] ;  /* 0xfffffc080e0e7981 */ /* 0x000ea2000c1e1900 */
[----:B------:R-:W-:Y:S01]  /*07b0*/  IMAD.WIDE R2, R19, 0x4, R2 ;  /* 0x0000000413027825 */ /* 0x000fe200078e0202 */
[----:B--2---:R-:W-:-:S05]  /*07c0*/  IADD3 R21, PT, PT, -R4, R21, R14 ;  /* 0x0000001504157210 */ /* 0x004fca0007ffe10e */
[----:B------:R0:W-:Y:S02]  /*07d0*/  STG.E desc[UR8][R2.64], R21 ;  /* 0x0000001502007986 */ /* 0x0001e4000c101908 */
.L_x_11:
[----:B------:R-:W-:Y:S05]  /*07e0*/  BSYNC.RECONVERGENT B1 ;  /* 0x0000000000017941 */ /* 0x000fea0003800200 */
.L_x_2:
[----:B0123--:R-:W0:Y:S01]  /*07f0*/  LDC.64 R2, c[0x0][0x388] ;  /* 0x0000e200ff027b82 */ /* 0x00fe220000000a00 */
[----:B------:R-:W1:Y:S02]  /*0800*/  LDCU UR4, c[0x0][0x390] ;  /* 0x00007200ff0477ac */ /* 0x000e640008000800 */
[----:B-1----:R-:W-:-:S04]  /*0810*/  IMAD R5, R10, UR4, R5 ;  /* 0x000000040a057c24 */ /* 0x002fc8000f8e0205 */
[----:B0-----:R-:W-:Y:S02]  /*0820*/  IMAD.WIDE R2, R5, 0x4, R2 ;  /* 0x0000000405027825 */ /* 0x001fe400078e0202 */
[----:B------:R-:W0:Y:S03]  /*0830*/  LDC.64 R4, c[0x0][0x398] ;  /* 0x0000e600ff047b82 */ /* 0x000e260000000a00 */
[----:B------:R-:W0:Y:S01]  /*0840*/  LDG.E R16, desc[UR8][R2.64] ;  /* 0x0000000802107981 */ /* 0x000e22000c1e1900 */
[----:B------:R-:W-:Y:S01]  /*0850*/  BSSY.RECONVERGENT B1, `(.L_x_12) ;  /* 0x000001a000017945 */ /* 0x000fe20003800200 */
[----:B0-----:R-:W-:-:S04]  /*0860*/  IADD3 R17, P0, PT, R16, R4, RZ ;  /* 0x0000000410117210 */ /* 0x001fc80007f1e0ff */
[----:B------:R-:W-:-:S04]  /*0870*/  LEA.HI.X.SX32 R16, R16, R5, 0x1, P0 ;  /* 0x0000000510107211 */ /* 0x000fc800000f0eff */
[----:B------:R-:W-:-:S04]  /*0880*/  LOP3.LUT R5, R16, R5, RZ, 0xfc, !PT ;  /* 0x0000000510057212 */ /* 0x000fc800078efcff */
[----:B------:R-:W-:-:S13]  /*0890*/  ISETP.NE.U32.AND P0, PT, R5, RZ, PT ;  /* 0x000000ff0500720c */ /* 0x000fda0003f05070 */
[----:B------:R-:W-:Y:S05]  /*08a0*/  @P0 BRA `(.L_x_13) ;  /* 0x0000000000480947 */ /* 0x000fea0003800000 */
[----:B------:R-:W0:Y:S01]  /*08b0*/  I2F.U32.RP R5, R4 ;  /* 0x0000000400057306 */ /* 0x000e220000209000 */
[----:B------:R-:W-:-:S07]  /*08c0*/  ISETP.NE.U32.AND P1, PT, R4, RZ, PT ;  /* 0x000000ff0400720c */ /* 0x000fce0003f25070 */
[----:B0-----:R-:W0:Y:S02]  /*08d0*/  MUFU.RCP R5, R5 ;  /* 0x0000000500057308 */ /* 0x001e240000001000 */
[----:B0-----:R-:W-:-:S06]  /*08e0*/  VIADD R14, R5, 0xffffffe ;  /* 0x0ffffffe050e7836 */ /* 0x001fcc0000000000 */
[----:B------:R0:W1:Y:S02]  /*08f0*/  F2I.FTZ.U32.TRUNC.NTZ R15, R14 ;  /* 0x0000000e000f7305 */ /* 0x000064000021f000 */
[----:B0-----:R-:W-:Y:S02]  /*0900*/  IMAD.MOV.U32 R14, RZ, RZ, RZ ;  /* 0x000000ffff0e7224 */ /* 0x001fe400078e00ff */
[----:B-1----:R-:W-:-:S04]  /*0910*/  IMAD.MOV R19, RZ, RZ, -R15 ;  /* 0x000000ffff137224 */ /* 0x002fc800078e0a0f */
[----:B------:R-:W-:-:S04]  /*0920*/  IMAD R19, R19, R4, RZ ;  /* 0x0000000413137224 */ /* 0x000fc800078e02ff */
[----:B------:R-:W-:-:S06]  /*0930*/  IMAD.HI.U32 R12, R15, R19, R14 ;  /* 0x000000130f0c7227 */ /* 0x000fcc00078e000e */
[----:B------:R-:W-:-:S05]  /*0940*/  IMAD.HI.U32 R12, R12, R17, RZ ;  /* 0x000000110c0c7227 */ /* 0x000fca00078e00ff */
[----:B------:R-:W-:-:S05]  /*0950*/  IADD3 R12, PT, PT, -R12, RZ, RZ ;  /* 0x000000ff0c0c7210 */ /* 0x000fca0007ffe1ff */
[----:B------:R-:W-:-:S05]  /*0960*/  IMAD R17, R4, R12, R17 ;  /* 0x0000000c04117224 */ /* 0x000fca00078e0211 */
[----:B------:R-:W-:-:S13]  /*0970*/  ISETP.GE.U32.AND P0, PT, R17, R4, PT ;  /* 0x000000041100720c */ /* 0x000fda0003f06070 */
[----:B------:R-:W-:-:S05]  /*0980*/  @P0 IMAD.IADD R17, R17, 0x1, -R4 ;  /* 0x0000000111110824 */ /* 0x000fca00078e0a04 */
[----:B------:R-:W-:-:S13]  /*0990*/  ISETP.GE.U32.AND P0, PT, R17, R4, PT ;  /* 0x000000041100720c */ /* 0x000fda0003f06070 */
[----:B------:R-:W-:Y:S01]  /*09a0*/  @P0 IMAD.IADD R17, R17, 0x1, -R4 ;  /* 0x0000000111110824 */ /* 0x000fe200078e0a04 */
[----:B------:R-:W-:Y:S01]  /*09b0*/  @!P1 LOP3.LUT R17, RZ, R4, RZ, 0x33, !PT ;  /* 0x00000004ff119212 */ /* 0x000fe200078e33ff */
[----:B------:R-:W-:Y:S06]  /*09c0*/  BRA `(.L_x_14) ;  /* 0x0000000000087947 */ /* 0x000fec0003800000 */
.L_x_13:
[----:B------:R-:W-:-:S07]  /*09d0*/  MOV R12, 0x9f0 ;  /* 0x000009f0000c7802 */ /* 0x000fce0000000f00 */
[----:B------:R-:W-:Y:S05]  /*09e0*/  CALL.REL.NOINC `($__internal_0_$__cuda_sm20_rem_s64) ;  /* 0x0000000000347944 */ /* 0x000fea0003c00000 */
.L_x_14:
[----:B------:R-:W-:Y:S05]  /*09f0*/  BSYNC.RECONVERGENT B1 ;  /* 0x0000000000017941 */ /* 0x000fea0003800200 */
.L_x_12:
[----:B------:R0:W-:Y:S01]  /*0a00*/  STG.E desc[UR8][R2.64], R17 ;  /* 0x0000001102007986 */ /* 0x0001e2000c101908 */
[C---:B------:R-:W-:Y:S01]  /*0a10*/  IMAD.IADD R10, R8.reuse, 0x1, R10 ;  /* 0x00000001080a7824 */ /* 0x040fe200078e020a */
[----:B------:R-:W-:-:S04]  /*0a20*/  IADD3 R13, PT, PT, R8, R13, RZ ;  /* 0x0000000d080d7210 */ /* 0x000fc80007ffe0ff */
[----:B------:R-:W-:-:S13]  /*0a30*/  ISETP.GE.AND P0, PT, R10, R11, PT ;  /* 0x0000000b0a00720c */ /* 0x000fda0003f06270 */
[----:B0-----:R-:W-:Y:S05]  /*0a40*/  @!P0 BRA `(.L_x_15) ;  /* 0xfffffff400e08947 */ /* 0x001fea000383ffff */
.L_x_1:
[----:B------:R-:W-:Y:S05]  /*0a50*/  BSYNC.RECONVERGENT B0 ;  /* 0x0000000000007941 */ /* 0x000fea0003800200 */
.L_x_0:
[----:B------:R-:W0:Y:S01]  /*0a60*/  LDCU UR4, c[0x0][0x390] ;  /* 0x00007200ff0477ac */ /* 0x000e220008000800 */
[C---:B------:R-:W-:Y:S02]  /*0a70*/  IMAD.IADD R0, R9.reuse, 0x1, R0 ;  /* 0x0000000109007824 */ /* 0x040fe400078e0200 */
[----:B------:R-:W-:-:S03]  /*0a80*/  IMAD.IADD R7, R9, 0x1, R7 ;  /* 0x0000000109077824 */ /* 0x000fc600078e0207 */
[----:B0-----:R-:W-:-:S13]  /*0a90*/  ISETP.GT.AND P0, PT, R0, UR4, PT ;  /* 0x0000000400007c0c */ /* 0x001fda000bf04270 */
[----:B------:R-:W-:Y:S05]  /*0aa0*/  @!P0 BRA `(.L_x_16) ;  /* 0xfffffff400ac8947 */ /* 0x000fea000383ffff */
[----:B------:R-:W-:Y:S05]  /*0ab0*/  EXIT ;  /* 0x000000000000794d */ /* 0x000fea0003800000 */
        .weak           $__internal_0_$__cuda_sm20_rem_s64
        .type           $__internal_0_$__cuda_sm20_rem_s64,@function
        .size           $__internal_0_$__cuda_sm20_rem_s64,(.L_x_18 - $__internal_0_$__cuda_sm20_rem_s64)
$__internal_0_$__cuda_sm20_rem_s64:
[----:B------:R-:W0:Y:S02]  /*0ac0*/  LDCU.64 UR6, c[0x0][0x398] ;  /* 0x00007300ff0677ac */ /* 0x000e240008000a00 */
[----:B0-----:R-:W-:Y:S02]  /*0ad0*/  UIADD3 UR4, UP1, UPT, URZ, -UR6, URZ ;  /* 0x80000006ff047290 */ /* 0x001fe4000ff3e0ff */
[----:B------:R-:W-:Y:S02]  /*0ae0*/  UISETP.GE.AND UP0, UPT, UR7, URZ, UPT ;  /* 0x000000ff0700728c */ /* 0x000fe4000bf06270 */
[----:B------:R-:W-:Y:S02]  /*0af0*/  UIADD3.X UR5, UPT, UPT, URZ, ~UR7, URZ, UP1, !UPT ;  /* 0x80000007ff057290 */ /* 0x000fe40008ffe4ff */
[----:B------:R-:W-:Y:S02]  /*0b00*/  USEL UR4, UR4, UR6, !UP0 ;  /* 0x0000000604047287 */ /* 0x000fe4000c000000 */
[----:B------:R-:W-:-:S09]  /*0b10*/  USEL UR5, UR5, UR7, !UP0 ;  /* 0x0000000705057287 */ /* 0x000fd2000c000000 */
[----:B------:R-:W0:Y:S08]  /*0b20*/  I2F.U64.RP R18, UR4 ;  /* 0x0000000400127d12 */ /* 0x000e300008309000 */
[----:B0-----:R-:W0:Y:S02]  /*0b30*/  MUFU.RCP R18, R18 ;  /* 0x0000001200127308 */ /* 0x001e240000001000 */
[----:B0-----:R-:W-:-:S06]  /*0b40*/  VIADD R14, R18, 0x1ffffffe ;  /* 0x1ffffffe120e7836 */ /* 0x001fcc0000000000 */
[----:B------:R-:W0:Y:S02]  /*0b50*/  F2I.U64.TRUNC R14, R14 ;  /* 0x0000000e000e7311 */ /* 0x000e24000020d800 */
[----:B0-----:R-:W-:-:S04]  /*0b60*/  IMAD.WIDE.U32 R4, R14, UR4, RZ ;  /* 0x000000040e047c25 */ /* 0x001fc8000f8e00ff */
[----:B------:R-:W-:Y:S01]  /*0b70*/  IMAD R5, R14, UR5, R5 ;  /* 0x000000050e057c24 */ /* 0x000fe2000f8e0205 */
[----:B------:R-:W-:-:S03]  /*0b80*/  IADD3 R19, P0, PT, RZ, -R4, RZ ;  /* 0x80000004ff137210 */ /* 0x000fc60007f1e0ff */
[----:B------:R-:W-:Y:S02]  /*0b90*/  IMAD R5, R15, UR4, R5 ;  /* 0x000000040f057c24 */ /* 0x000fe4000f8e0205 */
[----:B------:R-:W-:-:S03]  /*0ba0*/  IMAD.HI.U32 R4, R14, R19, RZ ;  /* 0x000000130e047227 */ /* 0x000fc600078e00ff */
[----:B------:R-:W-:Y:S01]  /*0bb0*/  IADD3.X R21, PT, PT, RZ, ~R5, RZ, P0, !PT ;  /* 0x80000005ff157210 */ /* 0x000fe200007fe4ff */
[----:B------:R-:W-:-:S04]  /*0bc0*/  IMAD.MOV.U32 R5, RZ, RZ, R14 ;  /* 0x000000ffff057224 */ /* 0x000fc800078e000e */
[----:B------:R-:W-:-:S04]  /*0bd0*/  IMAD.WIDE.U32 R4, P0, R14, R21, R4 ;  /* 0x000000150e047225 */ /* 0x000fc80007800004 */
[C---:B------:R-:W-:Y:S02]  /*0be0*/  IMAD R23, R15.reuse, R21, RZ ;  /* 0x000000150f177224 */ /* 0x040fe400078e02ff */
[----:B------:R-:W-:-:S04]  /*0bf0*/  IMAD.HI.U32 R4, P1, R15, R19, R4 ;  /* 0x000000130f047227 */ /* 0x000fc80007820004 */
[----:B------:R-:W-:Y:S01]  /*0c00*/  IMAD.HI.U32 R19, R15, R21, RZ ;  /* 0x000000150f137227 */ /* 0x000fe200078e00ff */
[----:B------:R-:W-:-:S03]  /*0c10*/  IADD3 R5, P2, PT, R23, R4, RZ ;  /* 0x0000000417057210 */ /* 0x000fc60007f5e0ff */
[----:B------:R-:W-:Y:S02]  /*0c20*/  IMAD.X R19, R19, 0x1, R15, P0 ;  /* 0x0000000113137824 */ /* 0x000fe400000e060f */
[----:B------:R-:W-:-:S03]  /*0c30*/  IMAD.WIDE.U32 R14, R5, UR4, RZ ;  /* 0x00000004050e7c25 */ /* 0x000fc6000f8e00ff */
[----:B------:R-:W-:Y:S01]  /*0c40*/  IADD3.X R19, PT, PT, RZ, RZ, R19, P2, P1 ;  /* 0x000000ffff137210 */ /* 0x000fe200017e2413 */
[----:B------:R-:W-:Y:S01]  /*0c50*/  IMAD R4, R5, UR5, R15 ;  /* 0x0000000505047c24 */ /* 0x000fe2000f8e020f */
[----:B------:R-:W-:Y:S02]  /*0c60*/  IADD3 R15, P0, PT, RZ, -R14, RZ ;  /* 0x8000000eff0f7210 */ /* 0x000fe40007f1e0ff */
[----:B------:R-:W-:Y:S01]  /*0c70*/  ISETP.GE.AND P1, PT, R16, RZ, PT ;  /* 0x000000ff1000720c */ /* 0x000fe20003f26270 */
[----:B------:R-:W-:Y:S02]  /*0c80*/  IMAD R14, R19, UR4, R4 ;  /* 0x00000004130e7c24 */ /* 0x000fe4000f8e0204 */
[----:B------:R-:W-:-:S03]  /*0c90*/  IMAD.HI.U32 R4, R5, R15, RZ ;  /* 0x0000000f05047227 */ /* 0x000fc600078e00ff */
[----:B------:R-:W-:Y:S02]  /*0ca0*/  IADD3.X R18, PT, PT, RZ, ~R14, RZ, P0, !PT ;  /* 0x8000000eff127210 */ /* 0x000fe400007fe4ff */
[----:B------:R-:W-:-:S03]  /*0cb0*/  IADD3 R14, P4, PT, RZ, -R17, RZ ;  /* 0x80000011ff0e7210 */ /* 0x000fc60007f9e0ff */
[----:B------:R-:W-:Y:S01]  /*0cc0*/  IMAD.WIDE.U32 R4, P0, R5, R18, R4 ;  /* 0x0000001205047225 */ /* 0x000fe20007800004 */
[----:B------:R-:W-:-:S03]  /*0cd0*/  SEL R17, R14, R17, !P1 ;  /* 0x000000110e117207 */ /* 0x000fc60004800000 */
[----:B------:R-:W-:-:S04]  /*0ce0*/  IMAD.HI.U32 R4, P2, R19, R15, R4 ;  /* 0x0000000f13047227 */ /* 0x000fc80007840004 */
[CC--:B------:R-:W-:Y:S02]  /*0cf0*/  IMAD R5, R19.reuse, R18.reuse, RZ ;  /* 0x0000001213057224 */ /* 0x0c0fe400078e02ff */
[----:B------:R-:W-:Y:S02]  /*0d00*/  IMAD.X R15, RZ, RZ, ~R16, P4 ;  /* 0x000000ffff0f7224 */ /* 0x000fe400020e0e10 */
[----:B------:R-:W-:Y:S01]  /*0d10*/  IMAD.HI.U32 R18, R19, R18, RZ ;  /* 0x0000001213127227 */ /* 0x000fe200078e00ff */
[----:B------:R-:W-:-:S03]  /*0d20*/  IADD3 R14, P3, PT, R5, R4, RZ ;  /* 0x00000004050e7210 */ /* 0x000fc60007f7e0ff */
[----:B------:R-:W-:Y:S01]  /*0d30*/  HFMA2 R5, -RZ, RZ, 0, 0 ;  /* 0x00000000ff057431 */ /* 0x000fe200000001ff */
[----:B------:R-:W-:Y:S01]  /*0d40*/  SEL R15, R15, R16, !P1 ;  /* 0x000000100f0f7207 */ /* 0x000fe20004800000 */
[----:B------:R-:W-:Y:S02]  /*0d50*/  IMAD.X R19, R18, 0x1, R19, P0 ;  /* 0x0000000112137824 */ /* 0x000fe400000e0613 */
[----:B------:R-:W-:-:S03]  /*0d60*/  IMAD.HI.U32 R4, R14, R17, RZ ;  /* 0x000000110e047227 */ /* 0x000fc600078e00ff */
[----:B------:R-:W-:Y:S01]  /*0d70*/  IADD3.X R16, PT, PT, RZ, RZ, R19, P3, P2 ;  /* 0x000000ffff107210 */ /* 0x000fe20001fe4413 */
[----:B------:R-:W-:-:S04]  /*0d80*/  IMAD.WIDE.U32 R4, R14, R15, R4 ;  /* 0x0000000f0e047225 */ /* 0x000fc800078e0004 */
[C---:B------:R-:W-:Y:S02]  /*0d90*/  IMAD R19, R16.reuse, R15, RZ ;  /* 0x0000000f10137224 */ /* 0x040fe400078e02ff */
[----:B------:R-:W-:-:S04]  /*0da0*/  IMAD.HI.U32 R4, P0, R16, R17, R4 ;  /* 0x0000001110047227 */ /* 0x000fc80007800004 */
[----:B------:R-:W-:Y:S01]  /*0db0*/  IMAD.HI.U32 R14, R16, R15, RZ ;  /* 0x0000000f100e7227 */ /* 0x000fe200078e00ff */
[----:B------:R-:W-:-:S03]  /*0dc0*/  IADD3 R19, P2, PT, R19, R4, RZ ;  /* 0x0000000413137210 */ /* 0x000fc60007f5e0ff */
[----:B------:R-:W-:Y:S02]  /*0dd0*/  IMAD.X R14, RZ, RZ, R14, P0 ;  /* 0x000000ffff0e7224 */ /* 0x000fe400000e060e */
[----:B------:R-:W-:-:S04]  /*0de0*/  IMAD.WIDE.U32 R4, R19, UR4, RZ ;  /* 0x0000000413047c25 */ /* 0x000fc8000f8e00ff */
[----:B------:R-:W-:Y:S01]  /*0df0*/  IMAD.X R14, RZ, RZ, R14, P2 ;  /* 0x000000ffff0e7224 */ /* 0x000fe200010e060e */
[----:B------:R-:W-:Y:S01]  /*0e00*/  IADD3 R17, P2, PT, -R4, R17, RZ ;  /* 0x0000001104117210 */ /* 0x000fe20007f5e1ff */
[----:B------:R-:W-:-:S03]  /*0e10*/  IMAD R19, R19, UR5, R5 ;  /* 0x0000000513137c24 */ /* 0x000fc6000f8e0205 */
[----:B------:R-:W-:Y:S01]  /*0e20*/  ISETP.GE.U32.AND P0, PT, R17, UR4, PT ;  /* 0x0000000411007c0c */ /* 0x000fe2000bf06070 */
[----:B------:R-:W-:-:S05]  /*0e30*/  IMAD R14, R14, UR4, R19 ;  /* 0x000000040e0e7c24 */ /* 0x000fca000f8e0213 */
[----:B------:R-:W-:Y:S02]  /*0e40*/  IADD3.X R14, PT, PT, ~R14, R15, RZ, P2, !PT ;  /* 0x0000000f0e0e7210 */ /* 0x000fe400017fe5ff */
[----:B------:R-:W-:Y:S02]  /*0e50*/  IADD3 R4, P2, PT, R17, -UR4, RZ ;  /* 0x8000000411047c10 */ /* 0x000fe4000ff5e0ff */
[C---:B------:R-:W-:Y:S02]  /*0e60*/  ISETP.GE.U32.AND.EX P0, PT, R14.reuse, UR5, PT, P0 ;  /* 0x000000050e007c0c */ /* 0x040fe4000bf06100 */
[----:B------:R-:W-:Y:S02]  /*0e70*/  IADD3.X R5, PT, PT, R14, ~UR5, RZ, P2, !PT ;  /* 0x800000050e057c10 */ /* 0x000fe400097fe4ff */
[----:B------:R-:W-:Y:S02]  /*0e80*/  SEL R4, R4, R17, P0 ;  /* 0x0000001104047207 */ /* 0x000fe40000000000 */
[----:B------:R-:W-:-:S02]  /*0e90*/  SEL R5, R5, R14, P0 ;  /* 0x0000000e05057207 */ /* 0x000fc40000000000 */
[C---:B------:R-:W-:Y:S01]  /*0ea0*/  ISETP.GE.U32.AND P0, PT, R4.reuse, UR4, PT ;  /* 0x0000000404007c0c */ /* 0x040fe2000bf06070 */
[----:B------:R-:W-:-:S03]  /*0eb0*/  VIADD R17, R4, -UR4 ;  /* 0x8000000404117c36 */ /* 0x000fc60008000000 */
[----:B------:R-:W-:Y:S01]  /*0ec0*/  ISETP.GE.U32.AND.EX P0, PT, R5, UR5, PT, P0 ;  /* 0x0000000505007c0c */ /* 0x000fe2000bf06100 */
[----:B------:R-:W-:-:S03]  /*0ed0*/  IMAD.MOV.U32 R5, RZ, RZ, 0x0 ;  /* 0x00000000ff057424 */ /* 0x000fc600078e00ff */
[----:B------:R-:W-:Y:S02]  /*0ee0*/  SEL R17, R17, R4, P0 ;  /* 0x0000000411117207 */ /* 0x000fe40000000000 */
[----:B------:R-:W-:-:S03]  /*0ef0*/  ISETP.NE.U32.AND P0, PT, RZ, UR6, PT ;  /* 0x00000006ff007c0c */ /* 0x000fc6000bf05070 */
[----:B------:R-:W-:Y:S01]  /*0f00*/  IMAD.MOV R4, RZ, RZ, -R17 ;  /* 0x000000ffff047224 */ /* 0x000fe200078e0a11 */
[----:B------:R-:W-:-:S04]  /*0f10*/  ISETP.NE.AND.EX P0, PT, RZ, UR7, PT, P0 ;  /* 0x00000007ff007c0c */ /* 0x000fc8000bf05300 */
[----:B------:R-:W-:Y:S02]  /*0f20*/  SEL R17, R4, R17, !P1 ;  /* 0x0000001104117207 */ /* 0x000fe40004800000 */
[----:B------:R-:W-:Y:S02]  /*0f30*/  MOV R4, R12 ;  /* 0x0000000c00047202 */ /* 0x000fe40000000f00 */
[----:B------:R-:W-:Y:S02]  /*0f40*/  SEL R17, R17, 0xffffffff, P0 ;  /* 0xffffffff11117807 */ /* 0x000fe40000000000 */
[----:B------:R-:W-:Y:S05]  /*0f50*/  RET.REL.NODEC R4 `(_Z12helperKernelPcPiil) ;  /* 0xfffffff004287950 */ /* 0x000fea0003c3ffff */
.L_x_17:
[----:B------:R-:W-:-:S00]  /*0f60*/  BRA `(.L_x_17) ;  /* 0xfffffffc00fc7947 */ /* 0x000fc0000383ffff */
[----:B------:R-:W-:-:S00]  /*0f70*/  NOP ;  /* 0x0000000000007918 */ /* 0x000fc00000000000 */
        /* <DEDUP_REMOVED lines=8> */
.L_x_18:


//--------------------- .nv.shared.reserved.0     --------------------------
	.section	.nv.shared.reserved.0,"aw",@nobits
	.weak		__nv_reservedSMEM_offset_0_alias
	.size		__nv_reservedSMEM_offset_0_alias, 0, 64
	.other		__nv_reservedSMEM_offset_0_alias,@"STO_CUDA_RESERVED_SHARED STV_DEFAULT"
__nv_reservedSMEM_offset_0_alias:
	.zero		0
	.zero		64


//--------------------- .nv.constant0._Z12helperKernelPcPiil --------------------------
	.section	.nv.constant0._Z12helperKernelPcPiil,"a",@progbits
	.sectionflags	@""
	.align	4
.nv.constant0._Z12helperKernelPcPiil:
	.zero		928


//--------------------- SYMBOLS --------------------------

	.type		.nv.reservedSmem.offset0,@object
	.size		.nv.reservedSmem.offset0,0x4
